//
// Generated by NVIDIA NVVM Compiler
//
// Compiler Build ID: CL-36424714
// Cuda compilation tools, release 13.0, V13.0.88
// Based on NVVM 20.0.0
//

.version 9.0
.target sm_100
.address_size 64

	// .globl	_Z8matadd_1PfS_S_ii

.visible .entry _Z8matadd_1PfS_S_ii(
	.param .u64 .ptr .align 1 _Z8matadd_1PfS_S_ii_param_0,
	.param .u64 .ptr .align 1 _Z8matadd_1PfS_S_ii_param_1,
	.param .u64 .ptr .align 1 _Z8matadd_1PfS_S_ii_param_2,
	.param .u32 _Z8matadd_1PfS_S_ii_param_3,
	.param .u32 _Z8matadd_1PfS_S_ii_param_4
)
{
	.reg .b32 	%r<5>;
	.reg .b32 	%f<4>;
	.reg .b64 	%rd<11>;

	ld.param.u64 	%rd1, [_Z8matadd_1PfS_S_ii_param_0];
	ld.param.u64 	%rd2, [_Z8matadd_1PfS_S_ii_param_1];
	ld.param.u64 	%rd3, [_Z8matadd_1PfS_S_ii_param_2];
	cvta.to.global.u64 	%rd4, %rd3;
	cvta.to.global.u64 	%rd5, %rd2;
	cvta.to.global.u64 	%rd6, %rd1;
	mov.u32 	%r1, %tid.x;
	mov.u32 	%r2, %ntid.x;
	mov.u32 	%r3, %tid.y;
	mad.lo.s32 	%r4, %r2, %r3, %r1;
	mul.wide.u32 	%rd7, %r4, 4;
	add.s64 	%rd8, %rd6, %rd7;
	ld.global.f32 	%f1, [%rd8];
	add.s64 	%rd9, %rd5, %rd7;
	ld.global.f32 	%f2, [%rd9];
	add.f32 	%f3, %f1, %f2;
	add.s64 	%rd10, %rd4, %rd7;
	st.global.f32 	[%rd10], %f3;
	ret;

}
	// .globl	_Z8matadd_2PfS_S_
.visible .entry _Z8matadd_2PfS_S_(
	.param .u64 .ptr .align 1 _Z8matadd_2PfS_S__param_0,
	.param .u64 .ptr .align 1 _Z8matadd_2PfS_S__param_1,
	.param .u64 .ptr .align 1 _Z8matadd_2PfS_S__param_2
)
{
	.reg .b32 	%r<11>;
	.reg .b32 	%f<4>;
	.reg .b64 	%rd<11>;

	ld.param.u64 	%rd1, [_Z8matadd_2PfS_S__param_0];
	ld.param.u64 	%rd2, [_Z8matadd_2PfS_S__param_1];
	ld.param.u64 	%rd3, [_Z8matadd_2PfS_S__param_2];
	cvta.to.global.u64 	%rd4, %rd3;
	cvta.to.global.u64 	%rd5, %rd2;
	cvta.to.global.u64 	%rd6, %rd1;
	mov.u32 	%r1, %ctaid.x;
	mov.u32 	%r2, %nctaid.x;
	mov.u32 	%r3, %ctaid.y;
	mad.lo.s32 	%r4, %r2, %r3, %r1;
	mov.u32 	%r5, %tid.x;
	mov.u32 	%r6, %ntid.x;
	mov.u32 	%r7, %tid.y;
	mov.u32 	%r8, %ntid.y;
	mad.lo.s32 	%r9, %r4, %r8, %r7;
	mad.lo.s32 	%r10, %r9, %r6, %r5;
	mul.wide.s32 	%rd7, %r10, 4;
	add.s64 	%rd8, %rd6, %rd7;
	ld.global.f32 	%f1, [%rd8];
	add.s64 	%rd9, %rd5, %rd7;
	ld.global.f32 	%f2, [%rd9];
	add.f32 	%f3, %f1, %f2;
	add.s64 	%rd10, %rd4, %rd7;
	st.global.f32 	[%rd10], %f3;
	ret;

}


// ===== COMPILED SASS (sm_100) =====

	.target	sm_100

	.elftype	@"ET_EXEC"


//--------------------- .note.nv.tkinfo           --------------------------
	.section	.note.nv.tkinfo,"",@"SHT_NOTE"
	.sectionflags	@"SHF_NOTE_NV_TKINFO"
	.tkinfo
        /*0018*/ 	.word	0x00000002
        /*0030*/ 	.string	""
        /*0030*/ 	.string	"ptxas"
        /*0030*/ 	.string	"Cuda compilation tools, release 13.0, V13.0.88"
        /*0030*/ 	.string	"Build cuda_13.0.r13.0/compiler.36424714_0"
        /*0030*/ 	.string	"-arch sm_100 -m 64 "



//--------------------- .note.nv.cuinfo           --------------------------
	.section	.note.nv.cuinfo,"",@"SHT_NOTE"
	.sectionflags	@"SHF_NOTE_NV_CUINFO"
        /*0018*/ 	.short	0x0002
        /*001a*/ 	.short	0x0064
        /*001c*/ 	.short	0x0082
	.zero		2


//--------------------- .nv.info                  --------------------------
	.section	.nv.info,"",@"SHT_CUDA_INFO"
	.align	4


	//----- nvinfo : EIATTR_REGCOUNT
	.align		4
        /*0000*/ 	.byte	0x04, 0x2f
        /*0002*/ 	.short	(.L_1 - .L_0)
	.align		4
.L_0:
        /*0004*/ 	.word	index@(_Z8matadd_1PfS_S_ii)
        /*0008*/ 	.word	0x0000000c


	//----- nvinfo : EIATTR_FRAME_SIZE
	.align		4
.L_1:
        /*000c*/ 	.byte	0x04, 0x11
        /*000e*/ 	.short	(.L_3 - .L_2)
	.align		4
.L_2:
        /*0010*/ 	.word	index@(_Z8matadd_1PfS_S_ii)
        /*0014*/ 	.word	0x00000000


	//----- nvinfo : EIATTR_REGCOUNT
	.align		4
.L_3:
        /*0018*/ 	.byte	0x04, 0x2f
        /*001a*/ 	.short	(.L_5 - .L_4)
	.align		4
.L_4:
        /*001c*/ 	.word	index@(_Z8matadd_2PfS_S_)
        /*0020*/ 	.word	0x0000000c


	//----- nvinfo : EIATTR_FRAME_SIZE
	.align		4
.L_5:
        /*0024*/ 	.byte	0x04, 0x11
        /*0026*/ 	.short	(.L_7 - .L_6)
	.align		4
.L_6:
        /*0028*/ 	.word	index@(_Z8matadd_2PfS_S_)
        /*002c*/ 	.word	0x00000000


	//----- nvinfo : EIATTR_MIN_STACK_SIZE
	.align		4
.L_7:
        /*0030*/ 	.byte	0x04, 0x12
        /*0032*/ 	.short	(.L_9 - .L_8)
	.align		4
.L_8:
        /*0034*/ 	.word	index@(_Z8matadd_2PfS_S_)
        /*0038*/ 	.word	0x00000000


	//----- nvinfo : EIATTR_MIN_STACK_SIZE
	.align		4
.L_9:
        /*003c*/ 	.byte	0x04, 0x12
        /*003e*/ 	.short	(.L_11 - .L_10)
	.align		4
.L_10:
        /*0040*/ 	.word	index@(_Z8matadd_1PfS_S_ii)
        /*0044*/ 	.word	0x00000000
.L_11:


//--------------------- .nv.compat                --------------------------
	.section	.nv.compat,"",@"SHT_CUDA_COMPAT_INFO"
	.align	4
        /*0000*/ 	.byte	0x02, 0x09, 0x00, 0x00, 0x02, 0x02, 0x01, 0x00, 0x02, 0x05, 0x05, 0x00, 0x03, 0x07, 0x01, 0x01
        /*0010*/ 	.byte	0x02, 0x03, 0x00, 0x00, 0x02, 0x06, 0x01, 0x00, 0x04, 0x0b, 0x08, 0x00, 0x09, 0x00, 0x00, 0x00
        /*0020*/ 	.byte	0x00, 0x00, 0x00, 0x00


//--------------------- .nv.info._Z8matadd_2PfS_S_ --------------------------
	.section	.nv.info._Z8matadd_2PfS_S_,"",@"SHT_CUDA_INFO"
	.sectionflags	@""
	.align	4


	//----- nvinfo : EIATTR_CUDA_API_VERSION
	.align		4
        /*0000*/ 	.byte	0x04, 0x37
        /*0002*/ 	.short	(.L_13 - .L_12)
.L_12:
        /*0004*/ 	.word	0x00000082


	//----- nvinfo : EIATTR_KPARAM_INFO
	.align		4
.L_13:
        /*0008*/ 	.byte	0x04, 0x17
        /*000a*/ 	.short	(.L_15 - .L_14)
.L_14:
        /*000c*/ 	.word	0x00000000
        /*0010*/ 	.short	0x0002
        /*0012*/ 	.short	0x0010
        /*0014*/ 	.byte	0x00, 0xf5, 0x21, 0x00


	//----- nvinfo : EIATTR_KPARAM_INFO
	.align		4
.L_15:
        /*0018*/ 	.byte	0x04, 0x17
        /*001a*/ 	.short	(.L_17 - .L_16)
.L_16:
        /*001c*/ 	.word	0x00000000
        /*0020*/ 	.short	0x0001
        /*0022*/ 	.short	0x0008
        /*0024*/ 	.byte	0x00, 0xf5, 0x21, 0x00


	//----- nvinfo : EIATTR_KPARAM_INFO
	.align		4
.L_17:
        /*0028*/ 	.byte	0x04, 0x17
        /*002a*/ 	.short	(.L_19 - .L_18)
.L_18:
        /*002c*/ 	.word	0x00000000
        /*0030*/ 	.short	0x0000
        /*0032*/ 	.short	0x0000
        /*0034*/ 	.byte	0x00, 0xf5, 0x21, 0x00


	//----- nvinfo : EIATTR_SPARSE_MMA_MASK
	.align		4
.L_19:
        /*0038*/ 	.byte	0x03, 0x50
        /*003a*/ 	.short	0x0000


	//----- nvinfo : EIATTR_MAXREG_COUNT
	.align		4
        /*003c*/ 	.byte	0x03, 0x1b
        /*003e*/ 	.short	0x00ff


	//----- nvinfo : EIATTR_MERCURY_ISA_VERSION
	.align		4
        /*0040*/ 	.byte	0x03, 0x5f
        /*0042*/ 	.short	0x0101


	//----- nvinfo : EIATTR_VRC_CTA_INIT_COUNT
	.align		4
        /*0044*/ 	.byte	0x02, 0x4a
	.zero		1
	.zero		1


	//----- nvinfo : EIATTR_EXIT_INSTR_OFFSETS
	.align		4
        /*0048*/ 	.byte	0x04, 0x1c
        /*004a*/ 	.short	(.L_21 - .L_20)


	//   ....[0]....
.L_20:
        /*004c*/ 	.word	0x00000160


	//----- nvinfo : EIATTR_CBANK_PARAM_SIZE
	.align		4
.L_21:
        /*0050*/ 	.byte	0x03, 0x19
        /*0052*/ 	.short	0x0018


	//----- nvinfo : EIATTR_PARAM_CBANK
	.align		4
        /*0054*/ 	.byte	0x04, 0x0a
        /*0056*/ 	.short	(.L_23 - .L_22)
	.align		4
.L_22:
        /*0058*/ 	.word	index@(.nv.constant0._Z8matadd_2PfS_S_)
        /*005c*/ 	.short	0x0380
        /*005e*/ 	.short	0x0018


	//----- nvinfo : EIATTR_SW_WAR
	.align		4
.L_23:
        /*0060*/ 	.byte	0x04, 0x36
        /*0062*/ 	.short	(.L_25 - .L_24)
.L_24:
        /*0064*/ 	.word	0x00000008
.L_25:


//--------------------- .nv.info._Z8matadd_1PfS_S_ii --------------------------
	.section	.nv.info._Z8matadd_1PfS_S_ii,"",@"SHT_CUDA_INFO"
	.sectionflags	@""
	.align	4


	//----- nvinfo : EIATTR_CUDA_API_VERSION
	.align		4
        /*0000*/ 	.byte	0x04, 0x37
        /*0002*/ 	.short	(.L_27 - .L_26)
.L_26:
        /*0004*/ 	.word	0x00000082


	//----- nvinfo : EIATTR_KPARAM_INFO
	.align		4
.L_27:
        /*0008*/ 	.byte	0x04, 0x17
        /*000a*/ 	.short	(.L_29 - .L_28)
.L_28:
        /*000c*/ 	.word	0x00000000
        /*0010*/ 	.short	0x0004
        /*0012*/ 	.short	0x001c
        /*0014*/ 	.byte	0x00, 0xf0, 0x11, 0x00


	//----- nvinfo : EIATTR_KPARAM_INFO
	.align		4
.L_29:
        /*0018*/ 	.byte	0x04, 0x17
        /*001a*/ 	.short	(.L_31 - .L_30)
.L_30:
        /*001c*/ 	.word	0x00000000
        /*0020*/ 	.short	0x0003
        /*0022*/ 	.short	0x0018
        /*0024*/ 	.byte	0x00, 0xf0, 0x11, 0x00


	//----- nvinfo : EIATTR_KPARAM_INFO
	.align		4
.L_31:
        /*0028*/ 	.byte	0x04, 0x17
        /*002a*/ 	.short	(.L_33 - .L_32)
.L_32:
        /*002c*/ 	.word	0x00000000
        /*0030*/ 	.short	0x0002
        /*0032*/ 	.short	0x0010
        /*0034*/ 	.byte	0x00, 0xf5, 0x21, 0x00


	//----- nvinfo : EIATTR_KPARAM_INFO
	.align		4
.L_33:
        /*0038*/ 	.byte	0x04, 0x17
        /*003a*/ 	.short	(.L_35 - .L_34)
.L_34:
        /*003c*/ 	.word	0x00000000
        /*0040*/ 	.short	0x0001
        /*0042*/ 	.short	0x0008
        /*0044*/ 	.byte	0x00, 0xf5, 0x21, 0x00


	//----- nvinfo : EIATTR_KPARAM_INFO
	.align		4
.L_35:
        /*0048*/ 	.byte	0x04, 0x17
        /*004a*/ 	.short	(.L_37 - .L_36)
.L_36:
        /*004c*/ 	.word	0x00000000
        /*0050*/ 	.short	0x0000
        /*0052*/ 	.short	0x0000
        /*0054*/ 	.byte	0x00, 0xf5, 0x21, 0x00


	//----- nvinfo : EIATTR_SPARSE_MMA_MASK
	.align		4
.L_37:
        /*0058*/ 	.byte	0x03, 0x50
        /*005a*/ 	.short	0x0000


	//----- nvinfo : EIATTR_MAXREG_COUNT
	.align		4
        /*005c*/ 	.byte	0x03, 0x1b
        /*005e*/ 	.short	0x00ff


	//----- nvinfo : EIATTR_MERCURY_ISA_VERSION
	.align		4
        /*0060*/ 	.byte	0x03, 0x5f
        /*0062*/ 	.short	0x0101


	//----- nvinfo : EIATTR_VRC_CTA_INIT_COUNT
	.align		4
        /*0064*/ 	.byte	0x02, 0x4a
	.zero		1
	.zero		1


	//----- nvinfo : EIATTR_EXIT_INSTR_OFFSETS
	.align		4
        /*0068*/ 	.byte	0x04, 0x1c
        /*006a*/ 	.short	(.L_39 - .L_38)


	//   ....[0]....
.L_38:
        /*006c*/ 	.word	0x00000100


	//----- nvinfo : EIATTR_CBANK_PARAM_SIZE
	.align		4
.L_39:
        /*0070*/ 	.byte	0x03, 0x19
        /*0072*/ 	.short	0x0020


	//----- nvinfo : EIATTR_PARAM_CBANK
	.align		4
        /*0074*/ 	.byte	0x04, 0x0a
        /*0076*/ 	.short	(.L_41 - .L_40)
	.align		4
.L_40:
        /*0078*/ 	.word	index@(.nv.constant0._Z8matadd_1PfS_S_ii)
        /*007c*/ 	.short	0x0380
        /*007e*/ 	.short	0x0020


	//----- nvinfo : EIATTR_SW_WAR
	.align		4
.L_41:
        /*0080*/ 	.byte	0x04, 0x36
        /*0082*/ 	.short	(.L_43 - .L_42)
.L_42:
        /*0084*/ 	.word	0x00000008
.L_43:


//--------------------- .nv.callgraph             --------------------------
	.section	.nv.callgraph,"",@"SHT_CUDA_CALLGRAPH"
	.align	4
	.sectionentsize	8
	.align		4
        /*0000*/ 	.word	0x00000000
	.align		4
        /*0004*/ 	.word	0xffffffff
	.align		4
        /*0008*/ 	.word	0x00000000
	.align		4
        /*000c*/ 	.word	0xfffffffe
	.align		4
        /*0010*/ 	.word	0x00000000
	.align		4
        /*0014*/ 	.word	0xfffffffd
	.align		4
        /*0018*/ 	.word	0x00000000
	.align		4
        /*001c*/ 	.word	0xfffffffc


//--------------------- .text._Z8matadd_2PfS_S_   --------------------------
	.section	.text._Z8matadd_2PfS_S_,"ax",@progbits
	.align	128
        .global         _Z8matadd_2PfS_S_
        .type           _Z8matadd_2PfS_S_,@function
        .size           _Z8matadd_2PfS_S_,(.L_x_2 - _Z8matadd_2PfS_S_)
        .other          _Z8matadd_2PfS_S_,@"STO_CUDA_ENTRY STV_DEFAULT"
_Z8matadd_2PfS_S_:
.text._Z8matadd_2PfS_S_:
[----:B------:R-:W-:Y:S01]  /*0000*/  LDC R1, c[0x0][0x37c] ;  /* 0x0000df00ff017b82 */ /* 0x000fe20000000800 */
[----:B------:R-:W0:Y:S07]  /*0010*/  S2R R0, SR_TID.Y ;  /* 0x0000000000007919 */ /* 0x000e2e0000002200 */
[----:B------:R-:W-:Y:S01]  /*0020*/  S2UR UR4, SR_CTAID.X ;  /* 0x00000000000479c3 */ /* 0x000fe20000002500 */
[----:B------:R-:W1:Y:S01]  /*0030*/  LDCU UR5, c[0x0][0x370] ;  /* 0x00006e00ff0577ac */ /* 0x000e620008000800 */
[----:B------:R-:W2:Y:S01]  /*0040*/  S2R R9, SR_TID.X ;  /* 0x0000000000097919 */ /* 0x000ea20000002100 */
[----:B------:R-:W2:Y:S05]  /*0050*/  LDCU UR8, c[0x0][0x360] ;  /* 0x00006c00ff0877ac */ /* 0x000eaa0008000800 */
[----:B------:R-:W1:Y:S08]  /*0060*/  S2UR UR6, SR_CTAID.Y ;  /* 0x00000000000679c3 */ /* 0x000e700000002600 */
[----:B------:R-:W0:Y:S08]  /*0070*/  LDC R7, c[0x0][0x364] ;  /* 0x0000d900ff077b82 */ /* 0x000e300000000800 */
[----:B------:R-:W3:Y:S08]  /*0080*/  LDC.64 R2, c[0x0][0x380] ;  /* 0x0000e000ff027b82 */ /* 0x000ef00000000a00 */
[----:B------:R-:W4:Y:S01]  /*0090*/  LDC.64 R4, c[0x0][0x388] ;  /* 0x0000e200ff047b82 */ /* 0x000f220000000a00 */
[----:B-1----:R-:W-:Y:S01]  /*00a0*/  UIMAD UR4, UR5, UR6, UR4 ;  /* 0x00000006050472a4 */ /* 0x002fe2000f8e0204 */
[----:B------:R-:W1:Y:S05]  /*00b0*/  LDCU.64 UR6, c[0x0][0x358] ;  /* 0x00006b00ff0677ac */ /* 0x000e6a0008000a00 */
[----:B0-----:R-:W-:-:S02]  /*00c0*/  IMAD R0, R7, UR4, R0 ;  /* 0x0000000407007c24 */ /* 0x001fc4000f8e0200 */
[----:B------:R-:W0:Y:S02]  /*00d0*/  LDC.64 R6, c[0x0][0x390] ;  /* 0x0000e400ff067b82 */ /* 0x000e240000000a00 */
[----:B--2---:R-:W-:-:S04]  /*00e0*/  IMAD R9, R0, UR8, R9 ;  /* 0x0000000800097c24 */ /* 0x004fc8000f8e0209 */
[----:B---3--:R-:W-:-:S06]  /*00f0*/  IMAD.WIDE R2, R9, 0x4, R2 ;  /* 0x0000000409027825 */ /* 0x008fcc00078e0202 */
[----:B-1----:R-:W2:Y:S01]  /*0100*/  LDG.E R2, desc[UR6][R2.64] ;  /* 0x0000000602027981 */ /* 0x002ea2000c1e1900 */
[----:B----4-:R-:W-:-:S06]  /*0110*/  IMAD.WIDE R4, R9, 0x4, R4 ;  /* 0x0000000409047825 */ /* 0x010fcc00078e0204 */
[----:B------:R-:W2:Y:S01]  /*0120*/  LDG.E R5, desc[UR6][R4.64] ;  /* 0x0000000604057981 */ /* 0x000ea2000c1e1900 */
[----:B0-----:R-:W-:-:S04]  /*0130*/  IMAD.WIDE R6, R9, 0x4, R6 ;  /* 0x0000000409067825 */ /* 0x001fc800078e0206 */
[----:B--2---:R-:W-:-:S05]  /*0140*/  FADD R9, R2, R5 ;  /* 0x0000000502097221 */ /* 0x004fca0000000000 */
[----:B------:R-:W-:Y:S01]  /*0150*/  STG.E desc[UR6][R6.64], R9 ;  /* 0x0000000906007986 */ /* 0x000fe2000c101906 */
[----:B------:R-:W-:Y:S05]  /*0160*/  EXIT ;  /* 0x000000000000794d */ /* 0x000fea0003800000 */
.L_x_0:
[----:B------:R-:W-:-:S00]  /*0170*/  BRA `(.L_x_0) ;  /* 0xfffffffc00fc7947 */ /* 0x000fc0000383ffff */
[----:B------:R-:W-:-:S00]  /*0180*/  NOP ;  /* 0x0000000000007918 */ /* 0x000fc00000000000 */
[----:B------:R-:W-:-:S00]  /*0190*/  NOP ;  /* 0x0000000000007918 */ /* 0x000fc00000000000 */
[----:B------:R-:W-:-:S00]  /*01a0*/  NOP ;  /* 0x0000000000007918 */ /* 0x000fc00000000000 */
[----:B------:R-:W-:-:S00]  /*01b0*/  NOP ;  /* 0x0000000000007918 */ /* 0x000fc00000000000 */
[----:B------:R-:W-:-:S00]  /*01c0*/  NOP ;  /* 0x0000000000007918 */ /* 0x000fc00000000000 */
[----:B------:R-:W-:-:S00]  /*01d0*/  NOP ;  /* 0x0000000000007918 */ /* 0x000fc00000000000 */
[----:B------:R-:W-:-:S00]  /*01e0*/  NOP ;  /* 0x0000000000007918 */ /* 0x000fc00000000000 */
[----:B------:R-:W-:-:S00]  /*01f0*/  NOP ;  /* 0x0000000000007918 */ /* 0x000fc00000000000 */
.L_x_2:


//--------------------- .text._Z8matadd_1PfS_S_ii --------------------------
	.section	.text._Z8matadd_1PfS_S_ii,"ax",@progbits
	.align	128
        .global         _Z8matadd_1PfS_S_ii
        .type           _Z8matadd_1PfS_S_ii,@function
        .size           _Z8matadd_1PfS_S_ii,(.L_x_3 - _Z8matadd_1PfS_S_ii)
        .other          _Z8matadd_1PfS_S_ii,@"STO_CUDA_ENTRY STV_DEFAULT"
_Z8matadd_1PfS_S_ii:
.text._Z8matadd_1PfS_S_ii:
[----:B------:R-:W-:Y:S01]  /*0000*/  LDC R1, c[0x0][0x37c] ;  /* 0x0000df00ff017b82 */ /* 0x000fe20000000800 */
[----:B------:R-:W0:Y:S07]  /*0010*/  S2R R9, SR_TID.X ;  /* 0x0000000000097919 */ /* 0x000e2e0000002100 */
[----:B------:R-:W1:Y:S01]  /*0020*/  LDC.64 R2, c[0x0][0x380] ;  /* 0x0000e000ff027b82 */ /* 0x000e620000000a00 */
[----:B------:R-:W0:Y:S01]  /*0030*/  LDCU UR6, c[0x0][0x360] ;  /* 0x00006c00ff0677ac */ /* 0x000e220008000800 */
[----:B------:R-:W0:Y:S01]  /*0040*/  S2R R0, SR_TID.Y ;  /* 0x0000000000007919 */ /* 0x000e220000002200 */
[----:B------:R-:W2:Y:S05]  /*0050*/  LDCU.64 UR4, c[0x0][0x358] ;  /* 0x00006b00ff0477ac */ /* 0x000eaa0008000a00 */
[----:B------:R-:W3:Y:S08]  /*0060*/  LDC.64 R4, c[0x0][0x388] ;  /* 0x0000e200ff047b82 */ /* 0x000ef00000000a00 */
[----:B------:R-:W4:Y:S01]  /*0070*/  LDC.64 R6, c[0x0][0x390] ;  /* 0x0000e400ff067b82 */ /* 0x000f220000000a00 */
[----:B0-----:R-:W-:-:S04]  /*0080*/  IMAD R9, R0, UR6, R9 ;  /* 0x0000000600097c24 */ /* 0x001fc8000f8e0209 */
[----:B-1----:R-:W-:-:S04]  /*0090*/  IMAD.WIDE.U32 R2, R9, 0x4, R2 ;  /* 0x0000000409027825 */ /* 0x002fc800078e0002 */
[C---:B---3--:R-:W-:Y:S02]  /*00a0*/  IMAD.WIDE.U32 R4, R9.reuse, 0x4, R4 ;  /* 0x0000000409047825 */ /* 0x048fe400078e0004 */
[----:B--2---:R-:W2:Y:S04]  /*00b0*/  LDG.E R2, desc[UR4][R2.64] ;  /* 0x0000000402027981 */ /* 0x004ea8000c1e1900 */
[----:B------:R-:W2:Y:S01]  /*00c0*/  LDG.E R5, desc[UR4][R4.64] ;  /* 0x0000000404057981 */ /* 0x000ea2000c1e1900 */
[----:B----4-:R-:W-:-:S04]  /*00d0*/  IMAD.WIDE.U32 R6, R9, 0x4, R6 ;  /* 0x0000000409067825 */ /* 0x010fc800078e0006 */
[----:B--2---:R-:W-:-:S05]  /*00e0*/  FADD R9, R2, R5 ;  /* 0x0000000502097221 */ /* 0x004fca0000000000 */
[----:B------:R-:W-:Y:S01]  /*00f0*/  STG.E desc[UR4][R6.64], R9 ;  /* 0x0000000906007986 */ /* 0x000fe2000c101904 */
[----:B------:R-:W-:Y:S05]  /*0100*/  EXIT ;  /* 0x000000000000794d */ /* 0x000fea0003800000 */
.L_x_1:
        /* <DEDUP_REMOVED lines=15> */
.L_x_3:


//--------------------- .nv.shared.reserved.0     --------------------------
	.section	.nv.shared.reserved.0,"aw",@nobits
	.weak		__nv_reservedSMEM_offset_0_alias
	.size		__nv_reservedSMEM_offset_0_alias, 0, 64
	.other		__nv_reservedSMEM_offset_0_alias,@"STO_CUDA_RESERVED_SHARED STV_DEFAULT"
__nv_reservedSMEM_offset_0_alias:
	.zero		0
	.zero		64


//--------------------- .nv.constant0._Z8matadd_2PfS_S_ --------------------------
	.section	.nv.constant0._Z8matadd_2PfS_S_,"a",@progbits
	.sectionflags	@""
	.align	4
.nv.constant0._Z8matadd_2PfS_S_:
	.zero		920


//--------------------- .nv.constant0._Z8matadd_1PfS_S_ii --------------------------
	.section	.nv.constant0._Z8matadd_1PfS_S_ii,"a",@progbits
	.sectionflags	@""
	.align	4
.nv.constant0._Z8matadd_1PfS_S_ii:
	.zero		928


//--------------------- SYMBOLS --------------------------

	.type		.nv.reservedSmem.offset0,@object
	.size		.nv.reservedSmem.offset0,0x4
